	.headerflags	@"EF_CUDA_TEXMODE_UNIFIED EF_CUDA_64BIT_ADDRESS EF_CUDA_ACCELERATORS EF_CUDA_SM90 EF_CUDA_VIRTUAL_SM(EF_CUDA_SM90)"
	.elftype	@"ET_EXEC"


//--------------------- .nv.info                  --------------------------
	.section	.nv.info,"",@"SHT_CUDA_INFO"
	.align	4


	//----- nvinfo : EIATTR_REGCOUNT
	.align		4
        /*0000*/ 	.byte	0x04, 0x2f
        /*0002*/ 	.short	(.L_1 - .L_0)
	.align		4
.L_0:
        /*0004*/ 	.word	index@(triton_poi_fused_add_clamp_3)
        /*0008*/ 	.word	0x0000000b


	//----- nvinfo : EIATTR_MIN_STACK_SIZE
	.align		4
.L_1:
        /*000c*/ 	.byte	0x04, 0x12
        /*000e*/ 	.short	(.L_3 - .L_2)
	.align		4
.L_2:
        /*0010*/ 	.word	index@(triton_poi_fused_add_clamp_3)
        /*0014*/ 	.word	0x00000000


	//----- nvinfo : EIATTR_FRAME_SIZE
	.align		4
.L_3:
        /*0018*/ 	.byte	0x04, 0x11
        /*001a*/ 	.short	(.L_5 - .L_4)
	.align		4
.L_4:
        /*001c*/ 	.word	index@(triton_poi_fused_add_clamp_3)
        /*0020*/ 	.word	0x00000000


	//----- nvinfo : EIATTR_MIN_STACK_SIZE
	.align		4
.L_5:
        /*0024*/ 	.byte	0x04, 0x12
        /*0026*/ 	.short	(.L_7 - .L_6)
	.align		4
.L_6:
        /*0028*/ 	.word	index@(triton_poi_fused_add_clamp_3)
        /*002c*/ 	.word	0x00000000
.L_7:


//--------------------- .nv.info.triton_poi_fused_add_clamp_3 --------------------------
	.section	.nv.info.triton_poi_fused_add_clamp_3,"",@"SHT_CUDA_INFO"
	.sectionflags	@""
	.align	4


	//----- nvinfo : EIATTR_CUDA_API_VERSION
	.align		4
        /*0000*/ 	.byte	0x04, 0x37
        /*0002*/ 	.short	(.L_9 - .L_8)
.L_8:
        /*0004*/ 	.word	0x0000007c


	//----- nvinfo : EIATTR_KPARAM_INFO
	.align		4
.L_9:
        /*0008*/ 	.byte	0x04, 0x17
        /*000a*/ 	.short	(.L_11 - .L_10)
.L_10:
        /*000c*/ 	.word	0x00000000
        /*0010*/ 	.short	0x0001
        /*0012*/ 	.short	0x0008
        /*0014*/ 	.byte	0x00, 0xf0, 0x11, 0x00


	//----- nvinfo : EIATTR_KPARAM_INFO
	.align		4
.L_11:
        /*0018*/ 	.byte	0x04, 0x17
        /*001a*/ 	.short	(.L_13 - .L_12)
.L_12:
        /*001c*/ 	.word	0x00000000
        /*0020*/ 	.short	0x0000
        /*0022*/ 	.short	0x0000
        /*0024*/ 	.byte	0x00, 0xf4, 0x21, 0x00


	//----- nvinfo : EIATTR_SPARSE_MMA_MASK
	.align		4
.L_13:
        /*0028*/ 	.byte	0x03, 0x50
        /*002a*/ 	.short	0x0000


	//----- nvinfo : EIATTR_MAXREG_COUNT
	.align		4
        /*002c*/ 	.byte	0x03, 0x1b
        /*002e*/ 	.short	0x00ff


	//----- nvinfo : EIATTR_EXIT_INSTR_OFFSETS
	.align		4
        /*0030*/ 	.byte	0x04, 0x1c
        /*0032*/ 	.short	(.L_15 - .L_14)


	//   ....[0]....
.L_14:
        /*0034*/ 	.word	0x00000180


	//   ....[1]....
        /*0038*/ 	.word	0x000001d0


	//----- nvinfo : EIATTR_REQNTID
	.align		4
.L_15:
        /*003c*/ 	.byte	0x04, 0x10
        /*003e*/ 	.short	(.L_17 - .L_16)
.L_16:
        /*0040*/ 	.word	0x00000020
        /*0044*/ 	.word	0x00000001
        /*0048*/ 	.word	0x00000001


	//----- nvinfo : EIATTR_CBANK_PARAM_SIZE
	.align		4
.L_17:
        /*004c*/ 	.byte	0x03, 0x19
        /*004e*/ 	.short	0x000c


	//----- nvinfo : EIATTR_PARAM_CBANK
	.align		4
        /*0050*/ 	.byte	0x04, 0x0a
        /*0052*/ 	.short	(.L_19 - .L_18)
	.align		4
.L_18:
        /*0054*/ 	.word	index@(.nv.constant0.triton_poi_fused_add_clamp_3)
        /*0058*/ 	.short	0x0210
        /*005a*/ 	.short	0x000c


	//----- nvinfo : EIATTR_SW_WAR
	.align		4
.L_19:
        /*005c*/ 	.byte	0x04, 0x36
        /*005e*/ 	.short	(.L_21 - .L_20)
.L_20:
        /*0060*/ 	.word	0x00000008
.L_21:


//--------------------- .nv.callgraph             --------------------------
	.section	.nv.callgraph,"",@"SHT_CUDA_CALLGRAPH"
	.align	4
	.sectionentsize	8
	.align		4
        /*0000*/ 	.word	0x00000000
	.align		4
        /*0004*/ 	.word	0xffffffff
	.align		4
        /*0008*/ 	.word	0x00000000
	.align		4
        /*000c*/ 	.word	0xfffffffe
	.align		4
        /*0010*/ 	.word	0x00000000
	.align		4
        /*0014*/ 	.word	0xfffffffd
	.align		4
        /*0018*/ 	.word	0x00000000
	.align		4
        /*001c*/ 	.word	0xfffffffc


//--------------------- .text.triton_poi_fused_add_clamp_3 --------------------------
	.section	.text.triton_poi_fused_add_clamp_3,"ax",@progbits
	.align	128
        .global         triton_poi_fused_add_clamp_3
        .type           triton_poi_fused_add_clamp_3,@function
        .size           triton_poi_fused_add_clamp_3,(.L_x_1 - triton_poi_fused_add_clamp_3)
        .other          triton_poi_fused_add_clamp_3,@"STO_CUDA_ENTRY STV_DEFAULT"
triton_poi_fused_add_clamp_3:
.text.triton_poi_fused_add_clamp_3:
[----:B------:R-:W0:Y:S02]  /*0000*/  LDC R1, c[0x0][0x28] ;  /* 0x00000a00ff017b82 */ /* 0x000e240000000800 */
[----:B------:R-:W1:Y:S01]  /*0010*/  S2R R0, SR_TID.X ;  /* 0x0000000000007919 */ /* 0x000e620000002100 */
[----:B------:R-:W2:Y:S01]  /*0020*/  S2R R5, SR_CTAID.X ;  /* 0x0000000000057919 */ /* 0x000ea20000002500 */
[----:B-1----:R-:W-:-:S05]  /*0030*/  IMAD.SHL.U32 R0, R0, 0x2, RZ ;  /* 0x0000000200007824 */ /* 0x002fca00078e00ff */
[----:B------:R-:W-:-:S05]  /*0040*/  LOP3.LUT R0, R0, 0x3e, RZ, 0xc0, !PT ;  /* 0x0000003e00007812 */ /* 0x000fca00078ec0ff */
[----:B--2---:R-:W-:-:S04]  /*0050*/  IMAD R5, R5, 0x40, R0 ;  /* 0x0000004005057824 */ /* 0x004fc800078e0200 */
[C---:B------:R-:W-:Y:S01]  /*0060*/  VIADD R0, R5.reuse, 0x1 ;  /* 0x0000000105007836 */ /* 0x040fe20000000000 */
[----:B------:R-:W-:Y:S02]  /*0070*/  I2FP.F32.S32 R2, R5 ;  /* 0x0000000500027245 */ /* 0x000fe40000201400 */
[----:B------:R-:W-:Y:S02]  /*0080*/  ISETP.GE.AND P0, PT, R5, 0x40, PT ;  /* 0x000000400500780c */ /* 0x000fe40003f06270 */
[----:B------:R-:W-:Y:S01]  /*0090*/  I2FP.F32.S32 R0, R0 ;  /* 0x0000000000007245 */ /* 0x000fe20000201400 */
[----:B------:R-:W-:-:S04]  /*00a0*/  FMUL R2, R2, 0.047619048506021499634 ;  /* 0x3d430c3102027820 */ /* 0x000fc80000400000 */
[----:B------:R-:W-:Y:S01]  /*00b0*/  FMUL R0, R0, 0.047619048506021499634 ;  /* 0x3d430c3100007820 */ /* 0x000fe20000400000 */
[----:B------:R-:W-:Y:S02]  /*00c0*/  FMNMX R4, RZ, R2, !PT ;  /* 0x00000002ff047209 */ /* 0x000fe40007800000 */
[----:B------:R-:W1:Y:S02]  /*00d0*/  LDC.64 R2, c[0x0][0x210] ;  /* 0x00008400ff027b82 */ /* 0x000e640000000a00 */
[----:B------:R-:W-:Y:S02]  /*00e0*/  FMNMX R0, RZ, R0, !PT ;  /* 0x00000000ff007209 */ /* 0x000fe40007800000 */
[----:B------:R-:W2:Y:S08]  /*00f0*/  F2I.TRUNC.NTZ R4, R4 ;  /* 0x0000000400047305 */ /* 0x000eb0000020f100 */
[----:B------:R-:W3:Y:S01]  /*0100*/  F2I.TRUNC.NTZ R0, R0 ;  /* 0x0000000000007305 */ /* 0x000ee2000020f100 */
[----:B--2---:R-:W-:-:S05]  /*0110*/  VIMNMX R6, R4, 0x2, PT ;  /* 0x0000000204067848 */ /* 0x004fca0003fe0100 */
[----:B------:R-:W-:Y:S02]  /*0120*/  VIADD R6, R6, 0x1 ;  /* 0x0000000106067836 */ /* 0x000fe40000000000 */
[----:B-1----:R-:W-:Y:S01]  /*0130*/  IMAD.WIDE R2, R5, 0x8, R2 ;  /* 0x0000000805027825 */ /* 0x002fe200078e0202 */
[----:B---3--:R-:W-:Y:S02]  /*0140*/  VIMNMX R7, R0, 0x2, PT ;  /* 0x0000000200077848 */ /* 0x008fe40003fe0100 */
[----:B------:R-:W-:-:S03]  /*0150*/  SHF.R.S32.HI R5, RZ, 0x1f, R6 ;  /* 0x0000001fff057819 */ /* 0x000fc60000011406 */
[----:B------:R-:W-:-:S05]  /*0160*/  VIADD R8, R7, 0x1 ;  /* 0x0000000107087836 */ /* 0x000fca0000000000 */
[----:B------:R-:W-:Y:S01]  /*0170*/  SHF.R.S32.HI R7, RZ, 0x1f, R8 ;  /* 0x0000001fff077819 */ /* 0x000fe20000011408 */
[----:B------:R-:W-:Y:S06]  /*0180*/  @P0 EXIT ;  /* 0x000000000000094d */ /* 0x000fec0003800000 */
[----:B------:R-:W-:Y:S01]  /*0190*/  IMAD.MOV.U32 R4, RZ, RZ, R6 ;  /* 0x000000ffff047224 */ /* 0x000fe200078e0006 */
[----:B------:R-:W-:Y:S01]  /*01a0*/  ULDC.64 UR4, c[0x0][0x208] ;  /* 0x0000820000047ab9 */ /* 0x000fe20000000a00 */
[----:B------:R-:W-:-:S05]  /*01b0*/  IMAD.MOV.U32 R6, RZ, RZ, R8 ;  /* 0x000000ffff067224 */ /* 0x000fca00078e0008 */
[----:B------:R-:W-:Y:S01]  /*01c0*/  STG.E.128 desc[UR4][R2.64], R4 ;  /* 0x0000000402007986 */ /* 0x000fe2000c101d04 */
[----:B------:R-:W-:Y:S05]  /*01d0*/  EXIT ;  /* 0x000000000000794d */ /* 0x000fea0003800000 */
.L_x_0:
[----:B------:R-:W-:-:S00]  /*01e0*/  BRA `(.L_x_0) ;  /* 0xfffffffc00fc7947 */ /* 0x000fc0000383ffff */
[----:B------:R-:W-:-:S00]  /*01f0*/  NOP ;  /* 0x0000000000007918 */ /* 0x000fc00000000000 */
        /* <DEDUP_REMOVED lines=8> */
.L_x_1:


//--------------------- .nv.constant0.triton_poi_fused_add_clamp_3 --------------------------
	.section	.nv.constant0.triton_poi_fused_add_clamp_3,"a",@progbits
	.sectionflags	@""
	.align	4
.nv.constant0.triton_poi_fused_add_clamp_3:
	.zero		540
